//
// Generated by NVIDIA NVVM Compiler
//
// Compiler Build ID: CL-36424714
// Cuda compilation tools, release 13.0, V13.0.88
// Based on NVVM 20.0.0
//

.version 9.0
.target sm_100
.address_size 64

	// .globl	_Z9matrixAddPA4_dS0_S0_

.visible .entry _Z9matrixAddPA4_dS0_S0_(
	.param .u64 .ptr .align 1 _Z9matrixAddPA4_dS0_S0__param_0,
	.param .u64 .ptr .align 1 _Z9matrixAddPA4_dS0_S0__param_1,
	.param .u64 .ptr .align 1 _Z9matrixAddPA4_dS0_S0__param_2
)
{
	.reg .b32 	%r<9>;
	.reg .b64 	%rd<15>;
	.reg .b64 	%fd<4>;

	ld.param.u64 	%rd1, [_Z9matrixAddPA4_dS0_S0__param_0];
	ld.param.u64 	%rd2, [_Z9matrixAddPA4_dS0_S0__param_1];
	ld.param.u64 	%rd3, [_Z9matrixAddPA4_dS0_S0__param_2];
	cvta.to.global.u64 	%rd4, %rd3;
	cvta.to.global.u64 	%rd5, %rd2;
	cvta.to.global.u64 	%rd6, %rd1;
	mov.u32 	%r1, %ntid.x;
	mov.u32 	%r2, %ctaid.x;
	mov.u32 	%r3, %tid.x;
	mad.lo.s32 	%r4, %r1, %r2, %r3;
	mov.u32 	%r5, %ntid.y;
	mov.u32 	%r6, %ctaid.y;
	mov.u32 	%r7, %tid.y;
	mad.lo.s32 	%r8, %r5, %r6, %r7;
	mul.wide.s32 	%rd7, %r4, 32;
	add.s64 	%rd8, %rd6, %rd7;
	mul.wide.u32 	%rd9, %r8, 8;
	add.s64 	%rd10, %rd8, %rd9;
	ld.global.f64 	%fd1, [%rd10];
	add.s64 	%rd11, %rd5, %rd7;
	add.s64 	%rd12, %rd11, %rd9;
	ld.global.f64 	%fd2, [%rd12];
	add.f64 	%fd3, %fd1, %fd2;
	add.s64 	%rd13, %rd4, %rd7;
	add.s64 	%rd14, %rd13, %rd9;
	st.global.f64 	[%rd14], %fd3;
	ret;

}
	// .globl	_Z9matrixSubPA4_dS0_S0_
.visible .entry _Z9matrixSubPA4_dS0_S0_(
	.param .u64 .ptr .align 1 _Z9matrixSubPA4_dS0_S0__param_0,
	.param .u64 .ptr .align 1 _Z9matrixSubPA4_dS0_S0__param_1,
	.param .u64 .ptr .align 1 _Z9matrixSubPA4_dS0_S0__param_2
)
{
	.reg .b32 	%r<9>;
	.reg .b64 	%rd<15>;
	.reg .b64 	%fd<4>;

	ld.param.u64 	%rd1, [_Z9matrixSubPA4_dS0_S0__param_0];
	ld.param.u64 	%rd2, [_Z9matrixSubPA4_dS0_S0__param_1];
	ld.param.u64 	%rd3, [_Z9matrixSubPA4_dS0_S0__param_2];
	cvta.to.global.u64 	%rd4, %rd3;
	cvta.to.global.u64 	%rd5, %rd2;
	cvta.to.global.u64 	%rd6, %rd1;
	mov.u32 	%r1, %ntid.x;
	mov.u32 	%r2, %ctaid.x;
	mov.u32 	%r3, %tid.x;
	mad.lo.s32 	%r4, %r1, %r2, %r3;
	mov.u32 	%r5, %ntid.y;
	mov.u32 	%r6, %ctaid.y;
	mov.u32 	%r7, %tid.y;
	mad.lo.s32 	%r8, %r5, %r6, %r7;
	mul.wide.s32 	%rd7, %r4, 32;
	add.s64 	%rd8, %rd6, %rd7;
	mul.wide.u32 	%rd9, %r8, 8;
	add.s64 	%rd10, %rd8, %rd9;
	ld.global.f64 	%fd1, [%rd10];
	add.s64 	%rd11, %rd5, %rd7;
	add.s64 	%rd12, %rd11, %rd9;
	ld.global.f64 	%fd2, [%rd12];
	sub.f64 	%fd3, %fd1, %fd2;
	add.s64 	%rd13, %rd4, %rd7;
	add.s64 	%rd14, %rd13, %rd9;
	st.global.f64 	[%rd14], %fd3;
	ret;

}
	// .globl	_Z15matrixTransposePA4_dS0_
.visible .entry _Z15matrixTransposePA4_dS0_(
	.param .u64 .ptr .align 1 _Z15matrixTransposePA4_dS0__param_0,
	.param .u64 .ptr .align 1 _Z15matrixTransposePA4_dS0__param_1
)
{
	.reg .b32 	%r<9>;
	.reg .b64 	%rd<13>;
	.reg .b64 	%fd<2>;

	ld.param.u64 	%rd1, [_Z15matrixTransposePA4_dS0__param_0];
	ld.param.u64 	%rd2, [_Z15matrixTransposePA4_dS0__param_1];
	cvta.to.global.u64 	%rd3, %rd2;
	cvta.to.global.u64 	%rd4, %rd1;
	mov.u32 	%r1, %ntid.x;
	mov.u32 	%r2, %ctaid.x;
	mov.u32 	%r3, %tid.x;
	mad.lo.s32 	%r4, %r1, %r2, %r3;
	mov.u32 	%r5, %ntid.y;
	mov.u32 	%r6, %ctaid.y;
	mov.u32 	%r7, %tid.y;
	mad.lo.s32 	%r8, %r5, %r6, %r7;
	mul.wide.u32 	%rd5, %r8, 32;
	add.s64 	%rd6, %rd4, %rd5;
	mul.wide.s32 	%rd7, %r4, 8;
	add.s64 	%rd8, %rd6, %rd7;
	ld.global.f64 	%fd1, [%rd8];
	mul.wide.s32 	%rd9, %r4, 32;
	add.s64 	%rd10, %rd3, %rd9;
	mul.wide.u32 	%rd11, %r8, 8;
	add.s64 	%rd12, %rd10, %rd11;
	st.global.f64 	[%rd12], %fd1;
	ret;

}
	// .globl	_Z14matrixMultiplyPA4_dS0_S0_
.visible .entry _Z14matrixMultiplyPA4_dS0_S0_(
	.param .u64 .ptr .align 1 _Z14matrixMultiplyPA4_dS0_S0__param_0,
	.param .u64 .ptr .align 1 _Z14matrixMultiplyPA4_dS0_S0__param_1,
	.param .u64 .ptr .align 1 _Z14matrixMultiplyPA4_dS0_S0__param_2
)
{
	.reg .b32 	%r<9>;
	.reg .b64 	%rd<12>;
	.reg .b64 	%fd<17>;

	ld.param.u64 	%rd1, [_Z14matrixMultiplyPA4_dS0_S0__param_0];
	ld.param.u64 	%rd2, [_Z14matrixMultiplyPA4_dS0_S0__param_1];
	ld.param.u64 	%rd3, [_Z14matrixMultiplyPA4_dS0_S0__param_2];
	cvta.to.global.u64 	%rd4, %rd3;
	cvta.to.global.u64 	%rd5, %rd2;
	cvta.to.global.u64 	%rd6, %rd1;
	mov.u32 	%r1, %ntid.x;
	mov.u32 	%r2, %ctaid.x;
	mov.u32 	%r3, %tid.x;
	mad.lo.s32 	%r4, %r1, %r2, %r3;
	mov.u32 	%r5, %ntid.y;
	mov.u32 	%r6, %ctaid.y;
	mov.u32 	%r7, %tid.y;
	mad.lo.s32 	%r8, %r5, %r6, %r7;
	mul.wide.s32 	%rd7, %r4, 32;
	add.s64 	%rd8, %rd6, %rd7;
	mul.wide.u32 	%rd9, %r8, 8;
	add.s64 	%rd10, %rd5, %rd9;
	add.s64 	%rd11, %rd4, %rd7;
	ld.global.f64 	%fd1, [%rd8];
	ld.global.f64 	%fd2, [%rd10];
	ld.global.f64 	%fd3, [%rd11];
	fma.rn.f64 	%fd4, %fd1, %fd2, %fd3;
	st.global.f64 	[%rd11], %fd4;
	ld.global.f64 	%fd5, [%rd8+8];
	ld.global.f64 	%fd6, [%rd10+32];
	ld.global.f64 	%fd7, [%rd11+8];
	fma.rn.f64 	%fd8, %fd5, %fd6, %fd7;
	st.global.f64 	[%rd11+8], %fd8;
	ld.global.f64 	%fd9, [%rd8+16];
	ld.global.f64 	%fd10, [%rd10+64];
	ld.global.f64 	%fd11, [%rd11+16];
	fma.rn.f64 	%fd12, %fd9, %fd10, %fd11;
	st.global.f64 	[%rd11+16], %fd12;
	ld.global.f64 	%fd13, [%rd8+24];
	ld.global.f64 	%fd14, [%rd10+96];
	ld.global.f64 	%fd15, [%rd11+24];
	fma.rn.f64 	%fd16, %fd13, %fd14, %fd15;
	st.global.f64 	[%rd11+24], %fd16;
	ret;

}


// ===== COMPILED SASS (sm_100) =====

	.target	sm_100

	.elftype	@"ET_EXEC"


//--------------------- .note.nv.tkinfo           --------------------------
	.section	.note.nv.tkinfo,"",@"SHT_NOTE"
	.sectionflags	@"SHF_NOTE_NV_TKINFO"
	.tkinfo
        /*0018*/ 	.word	0x00000002
        /*0030*/ 	.string	""
        /*0030*/ 	.string	"ptxas"
        /*0030*/ 	.string	"Cuda compilation tools, release 13.0, V13.0.88"
        /*0030*/ 	.string	"Build cuda_13.0.r13.0/compiler.36424714_0"
        /*0030*/ 	.string	"-arch sm_100 -m 64 "



//--------------------- .note.nv.cuinfo           --------------------------
	.section	.note.nv.cuinfo,"",@"SHT_NOTE"
	.sectionflags	@"SHF_NOTE_NV_CUINFO"
        /*0018*/ 	.short	0x0002
        /*001a*/ 	.short	0x0064
        /*001c*/ 	.short	0x0082
	.zero		2


//--------------------- .nv.info                  --------------------------
	.section	.nv.info,"",@"SHT_CUDA_INFO"
	.align	4


	//----- nvinfo : EIATTR_REGCOUNT
	.align		4
        /*0000*/ 	.byte	0x04, 0x2f
        /*0002*/ 	.short	(.L_1 - .L_0)
	.align		4
.L_0:
        /*0004*/ 	.word	index@(_Z9matrixAddPA4_dS0_S0_)
        /*0008*/ 	.word	0x0000000e


	//----- nvinfo : EIATTR_FRAME_SIZE
	.align		4
.L_1:
        /*000c*/ 	.byte	0x04, 0x11
        /*000e*/ 	.short	(.L_3 - .L_2)
	.align		4
.L_2:
        /*0010*/ 	.word	index@(_Z9matrixAddPA4_dS0_S0_)
        /*0014*/ 	.word	0x00000000


	//----- nvinfo : EIATTR_REGCOUNT
	.align		4
.L_3:
        /*0018*/ 	.byte	0x04, 0x2f
        /*001a*/ 	.short	(.L_5 - .L_4)
	.align		4
.L_4:
        /*001c*/ 	.word	index@(_Z9matrixSubPA4_dS0_S0_)
        /*0020*/ 	.word	0x0000000e


	//----- nvinfo : EIATTR_FRAME_SIZE
	.align		4
.L_5:
        /*0024*/ 	.byte	0x04, 0x11
        /*0026*/ 	.short	(.L_7 - .L_6)
	.align		4
.L_6:
        /*0028*/ 	.word	index@(_Z9matrixSubPA4_dS0_S0_)
        /*002c*/ 	.word	0x00000000


	//----- nvinfo : EIATTR_REGCOUNT
	.align		4
.L_7:
        /*0030*/ 	.byte	0x04, 0x2f
        /*0032*/ 	.short	(.L_9 - .L_8)
	.align		4
.L_8:
        /*0034*/ 	.word	index@(_Z15matrixTransposePA4_dS0_)
        /*0038*/ 	.word	0x0000000c


	//----- nvinfo : EIATTR_FRAME_SIZE
	.align		4
.L_9:
        /*003c*/ 	.byte	0x04, 0x11
        /*003e*/ 	.short	(.L_11 - .L_10)
	.align		4
.L_10:
        /*0040*/ 	.word	index@(_Z15matrixTransposePA4_dS0_)
        /*0044*/ 	.word	0x00000000


	//----- nvinfo : EIATTR_REGCOUNT
	.align		4
.L_11:
        /*0048*/ 	.byte	0x04, 0x2f
        /*004a*/ 	.short	(.L_13 - .L_12)
	.align		4
.L_12:
        /*004c*/ 	.word	index@(_Z14matrixMultiplyPA4_dS0_S0_)
        /*0050*/ 	.word	0x00000014


	//----- nvinfo : EIATTR_FRAME_SIZE
	.align		4
.L_13:
        /*0054*/ 	.byte	0x04, 0x11
        /*0056*/ 	.short	(.L_15 - .L_14)
	.align		4
.L_14:
        /*0058*/ 	.word	index@(_Z14matrixMultiplyPA4_dS0_S0_)
        /*005c*/ 	.word	0x00000000


	//----- nvinfo : EIATTR_MIN_STACK_SIZE
	.align		4
.L_15:
        /*0060*/ 	.byte	0x04, 0x12
        /*0062*/ 	.short	(.L_17 - .L_16)
	.align		4
.L_16:
        /*0064*/ 	.word	index@(_Z14matrixMultiplyPA4_dS0_S0_)
        /*0068*/ 	.word	0x00000000


	//----- nvinfo : EIATTR_MIN_STACK_SIZE
	.align		4
.L_17:
        /*006c*/ 	.byte	0x04, 0x12
        /*006e*/ 	.short	(.L_19 - .L_18)
	.align		4
.L_18:
        /*0070*/ 	.word	index@(_Z15matrixTransposePA4_dS0_)
        /*0074*/ 	.word	0x00000000


	//----- nvinfo : EIATTR_MIN_STACK_SIZE
	.align		4
.L_19:
        /*0078*/ 	.byte	0x04, 0x12
        /*007a*/ 	.short	(.L_21 - .L_20)
	.align		4
.L_20:
        /*007c*/ 	.word	index@(_Z9matrixSubPA4_dS0_S0_)
        /*0080*/ 	.word	0x00000000


	//----- nvinfo : EIATTR_MIN_STACK_SIZE
	.align		4
.L_21:
        /*0084*/ 	.byte	0x04, 0x12
        /*0086*/ 	.short	(.L_23 - .L_22)
	.align		4
.L_22:
        /*0088*/ 	.word	index@(_Z9matrixAddPA4_dS0_S0_)
        /*008c*/ 	.word	0x00000000
.L_23:


//--------------------- .nv.compat                --------------------------
	.section	.nv.compat,"",@"SHT_CUDA_COMPAT_INFO"
	.align	4
        /*0000*/ 	.byte	0x02, 0x09, 0x00, 0x00, 0x02, 0x02, 0x01, 0x00, 0x02, 0x05, 0x05, 0x00, 0x03, 0x07, 0x01, 0x01
        /*0010*/ 	.byte	0x02, 0x03, 0x00, 0x00, 0x02, 0x06, 0x01, 0x00, 0x04, 0x0b, 0x08, 0x00, 0x01, 0x00, 0x00, 0x00
        /*0020*/ 	.byte	0x00, 0x00, 0x00, 0x00


//--------------------- .nv.info._Z14matrixMultiplyPA4_dS0_S0_ --------------------------
	.section	.nv.info._Z14matrixMultiplyPA4_dS0_S0_,"",@"SHT_CUDA_INFO"
	.sectionflags	@""
	.align	4


	//----- nvinfo : EIATTR_CUDA_API_VERSION
	.align		4
        /*0000*/ 	.byte	0x04, 0x37
        /*0002*/ 	.short	(.L_25 - .L_24)
.L_24:
        /*0004*/ 	.word	0x00000082


	//----- nvinfo : EIATTR_KPARAM_INFO
	.align		4
.L_25:
        /*0008*/ 	.byte	0x04, 0x17
        /*000a*/ 	.short	(.L_27 - .L_26)
.L_26:
        /*000c*/ 	.word	0x00000000
        /*0010*/ 	.short	0x0002
        /*0012*/ 	.short	0x0010
        /*0014*/ 	.byte	0x00, 0xf5, 0x21, 0x00


	//----- nvinfo : EIATTR_KPARAM_INFO
	.align		4
.L_27:
        /*0018*/ 	.byte	0x04, 0x17
        /*001a*/ 	.short	(.L_29 - .L_28)
.L_28:
        /*001c*/ 	.word	0x00000000
        /*0020*/ 	.short	0x0001
        /*0022*/ 	.short	0x0008
        /*0024*/ 	.byte	0x00, 0xf5, 0x21, 0x00


	//----- nvinfo : EIATTR_KPARAM_INFO
	.align		4
.L_29:
        /*0028*/ 	.byte	0x04, 0x17
        /*002a*/ 	.short	(.L_31 - .L_30)
.L_30:
        /*002c*/ 	.word	0x00000000
        /*0030*/ 	.short	0x0000
        /*0032*/ 	.short	0x0000
        /*0034*/ 	.byte	0x00, 0xf5, 0x21, 0x00


	//----- nvinfo : EIATTR_SPARSE_MMA_MASK
	.align		4
.L_31:
        /*0038*/ 	.byte	0x03, 0x50
        /*003a*/ 	.short	0x0000


	//----- nvinfo : EIATTR_MAXREG_COUNT
	.align		4
        /*003c*/ 	.byte	0x03, 0x1b
        /*003e*/ 	.short	0x00ff


	//----- nvinfo : EIATTR_MERCURY_ISA_VERSION
	.align		4
        /*0040*/ 	.byte	0x03, 0x5f
        /*0042*/ 	.short	0x0101


	//----- nvinfo : EIATTR_VRC_CTA_INIT_COUNT
	.align		4
        /*0044*/ 	.byte	0x02, 0x4a
	.zero		1
	.zero		1


	//----- nvinfo : EIATTR_EXIT_INSTR_OFFSETS
	.align		4
        /*0048*/ 	.byte	0x04, 0x1c
        /*004a*/ 	.short	(.L_33 - .L_32)


	//   ....[0]....
.L_32:
        /*004c*/ 	.word	0x00000240


	//----- nvinfo : EIATTR_CBANK_PARAM_SIZE
	.align		4
.L_33:
        /*0050*/ 	.byte	0x03, 0x19
        /*0052*/ 	.short	0x0018


	//----- nvinfo : EIATTR_PARAM_CBANK
	.align		4
        /*0054*/ 	.byte	0x04, 0x0a
        /*0056*/ 	.short	(.L_35 - .L_34)
	.align		4
.L_34:
        /*0058*/ 	.word	index@(.nv.constant0._Z14matrixMultiplyPA4_dS0_S0_)
        /*005c*/ 	.short	0x0380
        /*005e*/ 	.short	0x0018


	//----- nvinfo : EIATTR_SW_WAR
	.align		4
.L_35:
        /*0060*/ 	.byte	0x04, 0x36
        /*0062*/ 	.short	(.L_37 - .L_36)
.L_36:
        /*0064*/ 	.word	0x00000008
.L_37:


//--------------------- .nv.info._Z15matrixTransposePA4_dS0_ --------------------------
	.section	.nv.info._Z15matrixTransposePA4_dS0_,"",@"SHT_CUDA_INFO"
	.sectionflags	@""
	.align	4


	//----- nvinfo : EIATTR_CUDA_API_VERSION
	.align		4
        /*0000*/ 	.byte	0x04, 0x37
        /*0002*/ 	.short	(.L_39 - .L_38)
.L_38:
        /*0004*/ 	.word	0x00000082


	//----- nvinfo : EIATTR_KPARAM_INFO
	.align		4
.L_39:
        /*0008*/ 	.byte	0x04, 0x17
        /*000a*/ 	.short	(.L_41 - .L_40)
.L_40:
        /*000c*/ 	.word	0x00000000
        /*0010*/ 	.short	0x0001
        /*0012*/ 	.short	0x0008
        /*0014*/ 	.byte	0x00, 0xf5, 0x21, 0x00


	//----- nvinfo : EIATTR_KPARAM_INFO
	.align		4
.L_41:
        /*0018*/ 	.byte	0x04, 0x17
        /*001a*/ 	.short	(.L_43 - .L_42)
.L_42:
        /*001c*/ 	.word	0x00000000
        /*0020*/ 	.short	0x0000
        /*0022*/ 	.short	0x0000
        /*0024*/ 	.byte	0x00, 0xf5, 0x21, 0x00


	//----- nvinfo : EIATTR_SPARSE_MMA_MASK
	.align		4
.L_43:
        /*0028*/ 	.byte	0x03, 0x50
        /*002a*/ 	.short	0x0000


	//----- nvinfo : EIATTR_MAXREG_COUNT
	.align		4
        /*002c*/ 	.byte	0x03, 0x1b
        /*002e*/ 	.short	0x00ff


	//----- nvinfo : EIATTR_MERCURY_ISA_VERSION
	.align		4
        /*0030*/ 	.byte	0x03, 0x5f
        /*0032*/ 	.short	0x0101


	//----- nvinfo : EIATTR_VRC_CTA_INIT_COUNT
	.align		4
        /*0034*/ 	.byte	0x02, 0x4a
	.zero		1
	.zero		1


	//----- nvinfo : EIATTR_EXIT_INSTR_OFFSETS
	.align		4
        /*0038*/ 	.byte	0x04, 0x1c
        /*003a*/ 	.short	(.L_45 - .L_44)


	//   ....[0]....
.L_44:
        /*003c*/ 	.word	0x00000120


	//----- nvinfo : EIATTR_CBANK_PARAM_SIZE
	.align		4
.L_45:
        /*0040*/ 	.byte	0x03, 0x19
        /*0042*/ 	.short	0x0010


	//----- nvinfo : EIATTR_PARAM_CBANK
	.align		4
        /*0044*/ 	.byte	0x04, 0x0a
        /*0046*/ 	.short	(.L_47 - .L_46)
	.align		4
.L_46:
        /*0048*/ 	.word	index@(.nv.constant0._Z15matrixTransposePA4_dS0_)
        /*004c*/ 	.short	0x0380
        /*004e*/ 	.short	0x0010


	//----- nvinfo : EIATTR_SW_WAR
	.align		4
.L_47:
        /*0050*/ 	.byte	0x04, 0x36
        /*0052*/ 	.short	(.L_49 - .L_48)
.L_48:
        /*0054*/ 	.word	0x00000008
.L_49:


//--------------------- .nv.info._Z9matrixSubPA4_dS0_S0_ --------------------------
	.section	.nv.info._Z9matrixSubPA4_dS0_S0_,"",@"SHT_CUDA_INFO"
	.sectionflags	@""
	.align	4


	//----- nvinfo : EIATTR_CUDA_API_VERSION
	.align		4
        /*0000*/ 	.byte	0x04, 0x37
        /*0002*/ 	.short	(.L_51 - .L_50)
.L_50:
        /*0004*/ 	.word	0x00000082


	//----- nvinfo : EIATTR_KPARAM_INFO
	.align		4
.L_51:
        /*0008*/ 	.byte	0x04, 0x17
        /*000a*/ 	.short	(.L_53 - .L_52)
.L_52:
        /*000c*/ 	.word	0x00000000
        /*0010*/ 	.short	0x0002
        /*0012*/ 	.short	0x0010
        /*0014*/ 	.byte	0x00, 0xf5, 0x21, 0x00


	//----- nvinfo : EIATTR_KPARAM_INFO
	.align		4
.L_53:
        /*0018*/ 	.byte	0x04, 0x17
        /*001a*/ 	.short	(.L_55 - .L_54)
.L_54:
        /*001c*/ 	.word	0x00000000
        /*0020*/ 	.short	0x0001
        /*0022*/ 	.short	0x0008
        /*0024*/ 	.byte	0x00, 0xf5, 0x21, 0x00


	//----- nvinfo : EIATTR_KPARAM_INFO
	.align		4
.L_55:
        /*0028*/ 	.byte	0x04, 0x17
        /*002a*/ 	.short	(.L_57 - .L_56)
.L_56:
        /*002c*/ 	.word	0x00000000
        /*0030*/ 	.short	0x0000
        /*0032*/ 	.short	0x0000
        /*0034*/ 	.byte	0x00, 0xf5, 0x21, 0x00


	//----- nvinfo : EIATTR_SPARSE_MMA_MASK
	.align		4
.L_57:
        /*0038*/ 	.byte	0x03, 0x50
        /*003a*/ 	.short	0x0000


	//----- nvinfo : EIATTR_MAXREG_COUNT
	.align		4
        /*003c*/ 	.byte	0x03, 0x1b
        /*003e*/ 	.short	0x00ff


	//----- nvinfo : EIATTR_MERCURY_ISA_VERSION
	.align		4
        /*0040*/ 	.byte	0x03, 0x5f
        /*0042*/ 	.short	0x0101


	//----- nvinfo : EIATTR_VRC_CTA_INIT_COUNT
	.align		4
        /*0044*/ 	.byte	0x02, 0x4a
	.zero		1
	.zero		1


	//----- nvinfo : EIATTR_EXIT_INSTR_OFFSETS
	.align		4
        /*0048*/ 	.byte	0x04, 0x1c
        /*004a*/ 	.short	(.L_59 - .L_58)


	//   ....[0]....
.L_58:
        /*004c*/ 	.word	0x00000170


	//----- nvinfo : EIATTR_CBANK_PARAM_SIZE
	.align		4
.L_59:
        /*0050*/ 	.byte	0x03, 0x19
        /*0052*/ 	.short	0x0018


	//----- nvinfo : EIATTR_PARAM_CBANK
	.align		4
        /*0054*/ 	.byte	0x04, 0x0a
        /*0056*/ 	.short	(.L_61 - .L_60)
	.align		4
.L_60:
        /*0058*/ 	.word	index@(.nv.constant0._Z9matrixSubPA4_dS0_S0_)
        /*005c*/ 	.short	0x0380
        /*005e*/ 	.short	0x0018


	//----- nvinfo : EIATTR_SW_WAR
	.align		4
.L_61:
        /*0060*/ 	.byte	0x04, 0x36
        /*0062*/ 	.short	(.L_63 - .L_62)
.L_62:
        /*0064*/ 	.word	0x00000008
.L_63:


//--------------------- .nv.info._Z9matrixAddPA4_dS0_S0_ --------------------------
	.section	.nv.info._Z9matrixAddPA4_dS0_S0_,"",@"SHT_CUDA_INFO"
	.sectionflags	@""
	.align	4


	//----- nvinfo : EIATTR_CUDA_API_VERSION
	.align		4
        /*0000*/ 	.byte	0x04, 0x37
        /*0002*/ 	.short	(.L_65 - .L_64)
.L_64:
        /*0004*/ 	.word	0x00000082


	//----- nvinfo : EIATTR_KPARAM_INFO
	.align		4
.L_65:
        /*0008*/ 	.byte	0x04, 0x17
        /*000a*/ 	.short	(.L_67 - .L_66)
.L_66:
        /*000c*/ 	.word	0x00000000
        /*0010*/ 	.short	0x0002
        /*0012*/ 	.short	0x0010
        /*0014*/ 	.byte	0x00, 0xf5, 0x21, 0x00


	//----- nvinfo : EIATTR_KPARAM_INFO
	.align		4
.L_67:
        /*0018*/ 	.byte	0x04, 0x17
        /*001a*/ 	.short	(.L_69 - .L_68)
.L_68:
        /*001c*/ 	.word	0x00000000
        /*0020*/ 	.short	0x0001
        /*0022*/ 	.short	0x0008
        /*0024*/ 	.byte	0x00, 0xf5, 0x21, 0x00


	//----- nvinfo : EIATTR_KPARAM_INFO
	.align		4
.L_69:
        /*0028*/ 	.byte	0x04, 0x17
        /*002a*/ 	.short	(.L_71 - .L_70)
.L_70:
        /*002c*/ 	.word	0x00000000
        /*0030*/ 	.short	0x0000
        /*0032*/ 	.short	0x0000
        /*0034*/ 	.byte	0x00, 0xf5, 0x21, 0x00


	//----- nvinfo : EIATTR_SPARSE_MMA_MASK
	.align		4
.L_71:
        /*0038*/ 	.byte	0x03, 0x50
        /*003a*/ 	.short	0x0000


	//----- nvinfo : EIATTR_MAXREG_COUNT
	.align		4
        /*003c*/ 	.byte	0x03, 0x1b
        /*003e*/ 	.short	0x00ff


	//----- nvinfo : EIATTR_MERCURY_ISA_VERSION
	.align		4
        /*0040*/ 	.byte	0x03, 0x5f
        /*0042*/ 	.short	0x0101


	//----- nvinfo : EIATTR_VRC_CTA_INIT_COUNT
	.align		4
        /*0044*/ 	.byte	0x02, 0x4a
	.zero		1
	.zero		1


	//----- nvinfo : EIATTR_EXIT_INSTR_OFFSETS
	.align		4
        /*0048*/ 	.byte	0x04, 0x1c
        /*004a*/ 	.short	(.L_73 - .L_72)


	//   ....[0]....
.L_72:
        /*004c*/ 	.word	0x00000170


	//----- nvinfo : EIATTR_CBANK_PARAM_SIZE
	.align		4
.L_73:
        /*0050*/ 	.byte	0x03, 0x19
        /*0052*/ 	.short	0x0018


	//----- nvinfo : EIATTR_PARAM_CBANK
	.align		4
        /*0054*/ 	.byte	0x04, 0x0a
        /*0056*/ 	.short	(.L_75 - .L_74)
	.align		4
.L_74:
        /*0058*/ 	.word	index@(.nv.constant0._Z9matrixAddPA4_dS0_S0_)
        /*005c*/ 	.short	0x0380
        /*005e*/ 	.short	0x0018


	//----- nvinfo : EIATTR_SW_WAR
	.align		4
.L_75:
        /*0060*/ 	.byte	0x04, 0x36
        /*0062*/ 	.short	(.L_77 - .L_76)
.L_76:
        /*0064*/ 	.word	0x00000008
.L_77:


//--------------------- .nv.callgraph             --------------------------
	.section	.nv.callgraph,"",@"SHT_CUDA_CALLGRAPH"
	.align	4
	.sectionentsize	8
	.align		4
        /*0000*/ 	.word	0x00000000
	.align		4
        /*0004*/ 	.word	0xffffffff
	.align		4
        /*0008*/ 	.word	0x00000000
	.align		4
        /*000c*/ 	.word	0xfffffffe
	.align		4
        /*0010*/ 	.word	0x00000000
	.align		4
        /*0014*/ 	.word	0xfffffffd
	.align		4
        /*0018*/ 	.word	0x00000000
	.align		4
        /*001c*/ 	.word	0xfffffffc


//--------------------- .text._Z14matrixMultiplyPA4_dS0_S0_ --------------------------
	.section	.text._Z14matrixMultiplyPA4_dS0_S0_,"ax",@progbits
	.align	128
        .global         _Z14matrixMultiplyPA4_dS0_S0_
        .type           _Z14matrixMultiplyPA4_dS0_S0_,@function
        .size           _Z14matrixMultiplyPA4_dS0_S0_,(.L_x_4 - _Z14matrixMultiplyPA4_dS0_S0_)
        .other          _Z14matrixMultiplyPA4_dS0_S0_,@"STO_CUDA_ENTRY STV_DEFAULT"
_Z14matrixMultiplyPA4_dS0_S0_:
.text._Z14matrixMultiplyPA4_dS0_S0_:
[----:B------:R-:W-:Y:S01]  /*0000*/  LDC R1, c[0x0][0x37c] ;  /* 0x0000df00ff017b82 */ /* 0x000fe20000000800 */
[----:B------:R-:W0:Y:S07]  /*0010*/  S2R R9, SR_CTAID.X ;  /* 0x0000000000097919 */ /* 0x000e2e0000002500 */
[----:B------:R-:W1:Y:S01]  /*0020*/  LDC.64 R6, c[0x0][0x380] ;  /* 0x0000e000ff067b82 */ /* 0x000e620000000a00 */
[----:B------:R-:W0:Y:S01]  /*0030*/  LDCU UR6, c[0x0][0x360] ;  /* 0x00006c00ff0677ac */ /* 0x000e220008000800 */
[----:B------:R-:W0:Y:S01]  /*0040*/  S2R R0, SR_TID.X ;  /* 0x0000000000007919 */ /* 0x000e220000002100 */
[----:B------:R-:W2:Y:S01]  /*0050*/  LDCU UR7, c[0x0][0x364] ;  /* 0x00006c80ff0777ac */ /* 0x000ea20008000800 */
[----:B------:R-:W2:Y:S04]  /*0060*/  S2R R11, SR_CTAID.Y ;  /* 0x00000000000b7919 */ /* 0x000ea80000002600 */
[----:B------:R-:W3:Y:S01]  /*0070*/  LDC.64 R2, c[0x0][0x390] ;  /* 0x0000e400ff027b82 */ /* 0x000ee20000000a00 */
[----:B------:R-:W4:Y:S01]  /*0080*/  LDCU.64 UR4, c[0x0][0x358] ;  /* 0x00006b00ff0477ac */ /* 0x000f220008000a00 */
[----:B------:R-:W2:Y:S06]  /*0090*/  S2R R8, SR_TID.Y ;  /* 0x0000000000087919 */ /* 0x000eac0000002200 */
[----:B------:R-:W5:Y:S01]  /*00a0*/  LDC.64 R4, c[0x0][0x388] ;  /* 0x0000e200ff047b82 */ /* 0x000f620000000a00 */
[----:B0-----:R-:W-:-:S04]  /*00b0*/  IMAD R9, R9, UR6, R0 ;  /* 0x0000000609097c24 */ /* 0x001fc8000f8e0200 */
[----:B-1----:R-:W-:-:S04]  /*00c0*/  IMAD.WIDE R6, R9, 0x20, R6 ;  /* 0x0000002009067825 */ /* 0x002fc800078e0206 */
[----:B--2---:R-:W-:Y:S02]  /*00d0*/  IMAD R11, R11, UR7, R8 ;  /* 0x000000070b0b7c24 */ /* 0x004fe4000f8e0208 */
[----:B---3--:R-:W-:Y:S02]  /*00e0*/  IMAD.WIDE R2, R9, 0x20, R2 ;  /* 0x0000002009027825 */ /* 0x008fe400078e0202 */
[----:B----4-:R-:W2:Y:S02]  /*00f0*/  LDG.E.64 R8, desc[UR4][R6.64] ;  /* 0x0000000406087981 */ /* 0x010ea4000c1e1b00 */
[----:B-----5:R-:W-:Y:S02]  /*0100*/  IMAD.WIDE.U32 R4, R11, 0x8, R4 ;  /* 0x000000080b047825 */ /* 0x020fe400078e0004 */
[----:B------:R-:W2:Y:S04]  /*0110*/  LDG.E.64 R12, desc[UR4][R2.64] ;  /* 0x00000004020c7981 */ /* 0x000ea8000c1e1b00 */
[----:B------:R-:W2:Y:S04]  /*0120*/  LDG.E.64 R10, desc[UR4][R4.64] ;  /* 0x00000004040a7981 */ /* 0x000ea8000c1e1b00 */
[----:B------:R-:W3:Y:S04]  /*0130*/  LDG.E.64 R14, desc[UR4][R2.64+0x8] ;  /* 0x00000804020e7981 */ /* 0x000ee8000c1e1b00 */
[----:B------:R-:W4:Y:S01]  /*0140*/  LDG.E.64 R16, desc[UR4][R2.64+0x10] ;  /* 0x0000100402107981 */ /* 0x000f22000c1e1b00 */
[----:B--2---:R-:W-:-:S07]  /*0150*/  DFMA R8, R8, R10, R12 ;  /* 0x0000000a0808722b */ /* 0x004fce000000000c */
[----:B------:R0:W-:Y:S04]  /*0160*/  STG.E.64 desc[UR4][R2.64], R8 ;  /* 0x0000000802007986 */ /* 0x0001e8000c101b04 */
[----:B------:R-:W3:Y:S04]  /*0170*/  LDG.E.64 R10, desc[UR4][R6.64+0x8] ;  /* 0x00000804060a7981 */ /* 0x000ee8000c1e1b00 */
[----:B------:R-:W3:Y:S02]  /*0180*/  LDG.E.64 R12, desc[UR4][R4.64+0x20] ;  /* 0x00002004040c7981 */ /* 0x000ee4000c1e1b00 */
[----:B---3--:R-:W-:-:S07]  /*0190*/  DFMA R10, R10, R12, R14 ;  /* 0x0000000c0a0a722b */ /* 0x008fce000000000e */
[----:B------:R-:W-:Y:S04]  /*01a0*/  STG.E.64 desc[UR4][R2.64+0x8], R10 ;  /* 0x0000080a02007986 */ /* 0x000fe8000c101b04 */
[----:B------:R-:W4:Y:S04]  /*01b0*/  LDG.E.64 R12, desc[UR4][R6.64+0x10] ;  /* 0x00001004060c7981 */ /* 0x000f28000c1e1b00 */
[----:B------:R-:W4:Y:S02]  /*01c0*/  LDG.E.64 R14, desc[UR4][R4.64+0x40] ;  /* 0x00004004040e7981 */ /* 0x000f24000c1e1b00 */
[----:B----4-:R-:W-:-:S02]  /*01d0*/  DFMA R12, R12, R14, R16 ;  /* 0x0000000e0c0c722b */ /* 0x010fc40000000010 */
[----:B------:R-:W2:Y:S05]  /*01e0*/  LDG.E.64 R16, desc[UR4][R2.64+0x18] ;  /* 0x0000180402107981 */ /* 0x000eaa000c1e1b00 */
[----:B------:R-:W-:Y:S04]  /*01f0*/  STG.E.64 desc[UR4][R2.64+0x10], R12 ;  /* 0x0000100c02007986 */ /* 0x000fe8000c101b04 */
[----:B0-----:R-:W2:Y:S04]  /*0200*/  LDG.E.64 R8, desc[UR4][R6.64+0x18] ;  /* 0x0000180406087981 */ /* 0x001ea8000c1e1b00 */
[----:B------:R-:W2:Y:S02]  /*0210*/  LDG.E.64 R14, desc[UR4][R4.64+0x60] ;  /* 0x00006004040e7981 */ /* 0x000ea4000c1e1b00 */
[----:B--2---:R-:W-:-:S07]  /*0220*/  DFMA R8, R8, R14, R16 ;  /* 0x0000000e0808722b */ /* 0x004fce0000000010 */
[----:B------:R-:W-:Y:S01]  /*0230*/  STG.E.64 desc[UR4][R2.64+0x18], R8 ;  /* 0x0000180802007986 */ /* 0x000fe2000c101b04 */
[----:B------:R-:W-:Y:S05]  /*0240*/  EXIT ;  /* 0x000000000000794d */ /* 0x000fea0003800000 */
.L_x_0:
[----:B------:R-:W-:-:S00]  /*0250*/  BRA `(.L_x_0) ;  /* 0xfffffffc00fc7947 */ /* 0x000fc0000383ffff */
[----:B------:R-:W-:-:S00]  /*0260*/  NOP ;  /* 0x0000000000007918 */ /* 0x000fc00000000000 */
        /* <DEDUP_REMOVED lines=9> */
.L_x_4:


//--------------------- .text._Z15matrixTransposePA4_dS0_ --------------------------
	.section	.text._Z15matrixTransposePA4_dS0_,"ax",@progbits
	.align	128
        .global         _Z15matrixTransposePA4_dS0_
        .type           _Z15matrixTransposePA4_dS0_,@function
        .size           _Z15matrixTransposePA4_dS0_,(.L_x_5 - _Z15matrixTransposePA4_dS0_)
        .other          _Z15matrixTransposePA4_dS0_,@"STO_CUDA_ENTRY STV_DEFAULT"
_Z15matrixTransposePA4_dS0_:
.text._Z15matrixTransposePA4_dS0_:
[----:B------:R-:W-:Y:S01]  /*0000*/  LDC R1, c[0x0][0x37c] ;  /* 0x0000df00ff017b82 */ /* 0x000fe20000000800 */
[----:B------:R-:W0:Y:S07]  /*0010*/  S2R R9, SR_CTAID.Y ;  /* 0x0000000000097919 */ /* 0x000e2e0000002600 */
[----:B------:R-:W1:Y:S01]  /*0020*/  LDC.64 R2, c[0x0][0x380] ;  /* 0x0000e000ff027b82 */ /* 0x000e620000000a00 */
[----:B------:R-:W2:Y:S01]  /*0030*/  LDCU UR6, c[0x0][0x360] ;  /* 0x00006c00ff0677ac */ /* 0x000ea20008000800 */
[----:B------:R-:W0:Y:S01]  /*0040*/  S2R R4, SR_TID.Y ;  /* 0x0000000000047919 */ /* 0x000e220000002200 */
[----:B------:R-:W0:Y:S01]  /*0050*/  LDCU UR7, c[0x0][0x364] ;  /* 0x00006c80ff0777ac */ /* 0x000e220008000800 */
[----:B------:R-:W2:Y:S01]  /*0060*/  S2R R7, SR_CTAID.X ;  /* 0x0000000000077919 */ /* 0x000ea20000002500 */
[----:B------:R-:W3:Y:S01]  /*0070*/  LDCU.64 UR4, c[0x0][0x358] ;  /* 0x00006b00ff0477ac */ /* 0x000ee20008000a00 */
[----:B------:R-:W2:Y:S01]  /*0080*/  S2R R0, SR_TID.X ;  /* 0x0000000000007919 */ /* 0x000ea20000002100 */
[----:B0-----:R-:W-:-:S02]  /*0090*/  IMAD R9, R9, UR7, R4 ;  /* 0x0000000709097c24 */ /* 0x001fc4000f8e0204 */
[----:B------:R-:W0:Y:S02]  /*00a0*/  LDC.64 R4, c[0x0][0x388] ;  /* 0x0000e200ff047b82 */ /* 0x000e240000000a00 */
[----:B-1----:R-:W-:-:S04]  /*00b0*/  IMAD.WIDE.U32 R2, R9, 0x20, R2 ;  /* 0x0000002009027825 */ /* 0x002fc800078e0002 */
[----:B--2---:R-:W-:-:S04]  /*00c0*/  IMAD R7, R7, UR6, R0 ;  /* 0x0000000607077c24 */ /* 0x004fc8000f8e0200 */
[----:B------:R-:W-:-:S06]  /*00d0*/  IMAD.WIDE R2, R7, 0x8, R2 ;  /* 0x0000000807027825 */ /* 0x000fcc00078e0202 */
[----:B---3--:R-:W2:Y:S01]  /*00e0*/  LDG.E.64 R2, desc[UR4][R2.64] ;  /* 0x0000000402027981 */ /* 0x008ea2000c1e1b00 */
[----:B0-----:R-:W-:-:S04]  /*00f0*/  IMAD.WIDE R4, R7, 0x20, R4 ;  /* 0x0000002007047825 */ /* 0x001fc800078e0204 */
[----:B------:R-:W-:-:S05]  /*0100*/  IMAD.WIDE.U32 R4, R9, 0x8, R4 ;  /* 0x0000000809047825 */ /* 0x000fca00078e0004 */
[----:B--2---:R-:W-:Y:S01]  /*0110*/  STG.E.64 desc[UR4][R4.64], R2 ;  /* 0x0000000204007986 */ /* 0x004fe2000c101b04 */
[----:B------:R-:W-:Y:S05]  /*0120*/  EXIT ;  /* 0x000000000000794d */ /* 0x000fea0003800000 */
.L_x_1:
        /* <DEDUP_REMOVED lines=13> */
.L_x_5:


//--------------------- .text._Z9matrixSubPA4_dS0_S0_ --------------------------
	.section	.text._Z9matrixSubPA4_dS0_S0_,"ax",@progbits
	.align	128
        .global         _Z9matrixSubPA4_dS0_S0_
        .type           _Z9matrixSubPA4_dS0_S0_,@function
        .size           _Z9matrixSubPA4_dS0_S0_,(.L_x_6 - _Z9matrixSubPA4_dS0_S0_)
        .other          _Z9matrixSubPA4_dS0_S0_,@"STO_CUDA_ENTRY STV_DEFAULT"
_Z9matrixSubPA4_dS0_S0_:
.text._Z9matrixSubPA4_dS0_S0_:
        /* <DEDUP_REMOVED lines=13> */
[----:B---3--:R-:W-:-:S04]  /*00d0*/  IMAD.WIDE R4, R7, 0x20, R4 ;  /* 0x0000002007047825 */ /* 0x008fc800078e0204 */
[----:B--2---:R-:W-:-:S04]  /*00e0*/  IMAD R11, R11, UR7, R6 ;  /* 0x000000070b0b7c24 */ /* 0x004fc8000f8e0206 */
[----:B------:R-:W-:-:S04]  /*00f0*/  IMAD.WIDE.U32 R2, R11, 0x8, R2 ;  /* 0x000000080b027825 */ /* 0x000fc800078e0002 */
[----:B------:R-:W-:Y:S02]  /*0100*/  IMAD.WIDE.U32 R4, R11, 0x8, R4 ;  /* 0x000000080b047825 */ /* 0x000fe400078e0004 */
[----:B----4-:R-:W2:Y:S04]  /*0110*/  LDG.E.64 R2, desc[UR4][R2.64] ;  /* 0x0000000402027981 */ /* 0x010ea8000c1e1b00 */
[----:B------:R-:W2:Y:S01]  /*0120*/  LDG.E.64 R4, desc[UR4][R4.64] ;  /* 0x0000000404047981 */ /* 0x000ea2000c1e1b00 */
[----:B-----5:R-:W-:-:S04]  /*0130*/  IMAD.WIDE R8, R7, 0x20, R8 ;  /* 0x0000002007087825 */ /* 0x020fc800078e0208 */
[----:B------:R-:W-:Y:S01]  /*0140*/  IMAD.WIDE.U32 R8, R11, 0x8, R8 ;  /* 0x000000080b087825 */ /* 0x000fe200078e0008 */
[----:B--2---:R-:W-:-:S07]  /*0150*/  DADD R6, R2, -R4 ;  /* 0x0000000002067229 */ /* 0x004fce0000000804 */
[----:B------:R-:W-:Y:S01]  /*0160*/  STG.E.64 desc[UR4][R8.64], R6 ;  /* 0x0000000608007986 */ /* 0x000fe2000c101b04 */
[----:B------:R-:W-:Y:S05]  /*0170*/  EXIT ;  /* 0x000000000000794d */ /* 0x000fea0003800000 */
.L_x_2:
        /* <DEDUP_REMOVED lines=16> */
.L_x_6:


//--------------------- .text._Z9matrixAddPA4_dS0_S0_ --------------------------
	.section	.text._Z9matrixAddPA4_dS0_S0_,"ax",@progbits
	.align	128
        .global         _Z9matrixAddPA4_dS0_S0_
        .type           _Z9matrixAddPA4_dS0_S0_,@function
        .size           _Z9matrixAddPA4_dS0_S0_,(.L_x_7 - _Z9matrixAddPA4_dS0_S0_)
        .other          _Z9matrixAddPA4_dS0_S0_,@"STO_CUDA_ENTRY STV_DEFAULT"
_Z9matrixAddPA4_dS0_S0_:
.text._Z9matrixAddPA4_dS0_S0_:
        /* <DEDUP_REMOVED lines=21> */
[----:B--2---:R-:W-:-:S07]  /*0150*/  DADD R6, R2, R4 ;  /* 0x0000000002067229 */ /* 0x004fce0000000004 */
[----:B------:R-:W-:Y:S01]  /*0160*/  STG.E.64 desc[UR4][R8.64], R6 ;  /* 0x0000000608007986 */ /* 0x000fe2000c101b04 */
[----:B------:R-:W-:Y:S05]  /*0170*/  EXIT ;  /* 0x000000000000794d */ /* 0x000fea0003800000 */
.L_x_3:
        /* <DEDUP_REMOVED lines=16> */
.L_x_7:


//--------------------- .nv.shared.reserved.0     --------------------------
	.section	.nv.shared.reserved.0,"aw",@nobits
	.weak		__nv_reservedSMEM_offset_0_alias
	.size		__nv_reservedSMEM_offset_0_alias, 0, 64
	.other		__nv_reservedSMEM_offset_0_alias,@"STO_CUDA_RESERVED_SHARED STV_DEFAULT"
__nv_reservedSMEM_offset_0_alias:
	.zero		0
	.zero		64


//--------------------- .nv.constant0._Z14matrixMultiplyPA4_dS0_S0_ --------------------------
	.section	.nv.constant0._Z14matrixMultiplyPA4_dS0_S0_,"a",@progbits
	.sectionflags	@""
	.align	4
.nv.constant0._Z14matrixMultiplyPA4_dS0_S0_:
	.zero		920


//--------------------- .nv.constant0._Z15matrixTransposePA4_dS0_ --------------------------
	.section	.nv.constant0._Z15matrixTransposePA4_dS0_,"a",@progbits
	.sectionflags	@""
	.align	4
.nv.constant0._Z15matrixTransposePA4_dS0_:
	.zero		912


//--------------------- .nv.constant0._Z9matrixSubPA4_dS0_S0_ --------------------------
	.section	.nv.constant0._Z9matrixSubPA4_dS0_S0_,"a",@progbits
	.sectionflags	@""
	.align	4
.nv.constant0._Z9matrixSubPA4_dS0_S0_:
	.zero		920


//--------------------- .nv.constant0._Z9matrixAddPA4_dS0_S0_ --------------------------
	.section	.nv.constant0._Z9matrixAddPA4_dS0_S0_,"a",@progbits
	.sectionflags	@""
	.align	4
.nv.constant0._Z9matrixAddPA4_dS0_S0_:
	.zero		920


//--------------------- SYMBOLS --------------------------

	.type		.nv.reservedSmem.offset0,@object
	.size		.nv.reservedSmem.offset0,0x4
